	.headerflags	@"EF_CUDA_TEXMODE_UNIFIED EF_CUDA_64BIT_ADDRESS EF_CUDA_ACCELERATORS EF_CUDA_SM90 EF_CUDA_VIRTUAL_SM(EF_CUDA_SM90)"
	.elftype	@"ET_EXEC"


//--------------------- .nv.info                  --------------------------
	.section	.nv.info,"",@"SHT_CUDA_INFO"
	.align	4


	//----- nvinfo : EIATTR_REGCOUNT
	.align		4
        /*0000*/ 	.byte	0x04, 0x2f
        /*0002*/ 	.short	(.L_1 - .L_0)
	.align		4
.L_0:
        /*0004*/ 	.word	index@(triton_poi_fused__to_copy_11)
        /*0008*/ 	.word	0x00000009


	//----- nvinfo : EIATTR_MIN_STACK_SIZE
	.align		4
.L_1:
        /*000c*/ 	.byte	0x04, 0x12
        /*000e*/ 	.short	(.L_3 - .L_2)
	.align		4
.L_2:
        /*0010*/ 	.word	index@(triton_poi_fused__to_copy_11)
        /*0014*/ 	.word	0x00000000


	//----- nvinfo : EIATTR_FRAME_SIZE
	.align		4
.L_3:
        /*0018*/ 	.byte	0x04, 0x11
        /*001a*/ 	.short	(.L_5 - .L_4)
	.align		4
.L_4:
        /*001c*/ 	.word	index@(triton_poi_fused__to_copy_11)
        /*0020*/ 	.word	0x00000000


	//----- nvinfo : EIATTR_MIN_STACK_SIZE
	.align		4
.L_5:
        /*0024*/ 	.byte	0x04, 0x12
        /*0026*/ 	.short	(.L_7 - .L_6)
	.align		4
.L_6:
        /*0028*/ 	.word	index@(triton_poi_fused__to_copy_11)
        /*002c*/ 	.word	0x00000000
.L_7:


//--------------------- .nv.info.triton_poi_fused__to_copy_11 --------------------------
	.section	.nv.info.triton_poi_fused__to_copy_11,"",@"SHT_CUDA_INFO"
	.sectionflags	@""
	.align	4


	//----- nvinfo : EIATTR_CUDA_API_VERSION
	.align		4
        /*0000*/ 	.byte	0x04, 0x37
        /*0002*/ 	.short	(.L_9 - .L_8)
.L_8:
        /*0004*/ 	.word	0x0000007c


	//----- nvinfo : EIATTR_KPARAM_INFO
	.align		4
.L_9:
        /*0008*/ 	.byte	0x04, 0x17
        /*000a*/ 	.short	(.L_11 - .L_10)
.L_10:
        /*000c*/ 	.word	0x00000000
        /*0010*/ 	.short	0x0001
        /*0012*/ 	.short	0x0008
        /*0014*/ 	.byte	0x00, 0xf0, 0x11, 0x00


	//----- nvinfo : EIATTR_KPARAM_INFO
	.align		4
.L_11:
        /*0018*/ 	.byte	0x04, 0x17
        /*001a*/ 	.short	(.L_13 - .L_12)
.L_12:
        /*001c*/ 	.word	0x00000000
        /*0020*/ 	.short	0x0000
        /*0022*/ 	.short	0x0000
        /*0024*/ 	.byte	0x00, 0xf4, 0x21, 0x00


	//----- nvinfo : EIATTR_SPARSE_MMA_MASK
	.align		4
.L_13:
        /*0028*/ 	.byte	0x03, 0x50
        /*002a*/ 	.short	0x0000


	//----- nvinfo : EIATTR_MAXREG_COUNT
	.align		4
        /*002c*/ 	.byte	0x03, 0x1b
        /*002e*/ 	.short	0x00ff


	//----- nvinfo : EIATTR_EXIT_INSTR_OFFSETS
	.align		4
        /*0030*/ 	.byte	0x04, 0x1c
        /*0032*/ 	.short	(.L_15 - .L_14)


	//   ....[0]....
.L_14:
        /*0034*/ 	.word	0x000000e0


	//   ....[1]....
        /*0038*/ 	.word	0x00000110


	//----- nvinfo : EIATTR_REQNTID
	.align		4
.L_15:
        /*003c*/ 	.byte	0x04, 0x10
        /*003e*/ 	.short	(.L_17 - .L_16)
.L_16:
        /*0040*/ 	.word	0x00000020
        /*0044*/ 	.word	0x00000001
        /*0048*/ 	.word	0x00000001


	//----- nvinfo : EIATTR_CBANK_PARAM_SIZE
	.align		4
.L_17:
        /*004c*/ 	.byte	0x03, 0x19
        /*004e*/ 	.short	0x000c


	//----- nvinfo : EIATTR_PARAM_CBANK
	.align		4
        /*0050*/ 	.byte	0x04, 0x0a
        /*0052*/ 	.short	(.L_19 - .L_18)
	.align		4
.L_18:
        /*0054*/ 	.word	index@(.nv.constant0.triton_poi_fused__to_copy_11)
        /*0058*/ 	.short	0x0210
        /*005a*/ 	.short	0x000c


	//----- nvinfo : EIATTR_SW_WAR
	.align		4
.L_19:
        /*005c*/ 	.byte	0x04, 0x36
        /*005e*/ 	.short	(.L_21 - .L_20)
.L_20:
        /*0060*/ 	.word	0x00000008
.L_21:


//--------------------- .nv.callgraph             --------------------------
	.section	.nv.callgraph,"",@"SHT_CUDA_CALLGRAPH"
	.align	4
	.sectionentsize	8
	.align		4
        /*0000*/ 	.word	0x00000000
	.align		4
        /*0004*/ 	.word	0xffffffff
	.align		4
        /*0008*/ 	.word	0x00000000
	.align		4
        /*000c*/ 	.word	0xfffffffe
	.align		4
        /*0010*/ 	.word	0x00000000
	.align		4
        /*0014*/ 	.word	0xfffffffd
	.align		4
        /*0018*/ 	.word	0x00000000
	.align		4
        /*001c*/ 	.word	0xfffffffc


//--------------------- .text.triton_poi_fused__to_copy_11 --------------------------
	.section	.text.triton_poi_fused__to_copy_11,"ax",@progbits
	.align	128
        .global         triton_poi_fused__to_copy_11
        .type           triton_poi_fused__to_copy_11,@function
        .size           triton_poi_fused__to_copy_11,(.L_x_1 - triton_poi_fused__to_copy_11)
        .other          triton_poi_fused__to_copy_11,@"STO_CUDA_ENTRY STV_DEFAULT"
triton_poi_fused__to_copy_11:
.text.triton_poi_fused__to_copy_11:
[----:B------:R-:W0:Y:S02]  /*0000*/  LDC R1, c[0x0][0x28] ;  /* 0x00000a00ff017b82 */ /* 0x000e240000000800 */
[----:B------:R-:W1:Y:S01]  /*0010*/  S2R R6, SR_TID.X ;  /* 0x0000000000067919 */ /* 0x000e620000002100 */
[----:B------:R-:W2:Y:S01]  /*0020*/  LDC.64 R2, c[0x0][0x210] ;  /* 0x00008400ff027b82 */ /* 0x000ea20000000a00 */
[----:B------:R-:W3:Y:S01]  /*0030*/  S2R R5, SR_CTAID.X ;  /* 0x0000000000057919 */ /* 0x000ee20000002500 */
[C---:B-1----:R-:W-:Y:S02]  /*0040*/  LOP3.LUT R0, R6.reuse, 0x7, RZ, 0xc0, !PT ;  /* 0x0000000706007812 */ /* 0x042fe400078ec0ff */
[----:B------:R-:W-:-:S03]  /*0050*/  LOP3.LUT P0, RZ, R6, 0x18, RZ, 0xc0, !PT ;  /* 0x0000001806ff7812 */ /* 0x000fc6000780c0ff */
[----:B---3--:R-:W-:-:S04]  /*0060*/  IMAD R5, R5, 0x8, R0 ;  /* 0x0000000805057824 */ /* 0x008fc800078e0200 */
[C---:B--2---:R-:W-:Y:S01]  /*0070*/  IMAD.WIDE R2, R5.reuse, 0x8, R2 ;  /* 0x0000000805027825 */ /* 0x044fe200078e0202 */
[----:B------:R-:W-:Y:S02]  /*0080*/  I2FP.F32.S32 R0, R5 ;  /* 0x0000000500007245 */ /* 0x000fe40000201400 */
[----:B------:R-:W-:-:S03]  /*0090*/  ISETP.LT.AND P0, PT, R5, 0x8, !P0 ;  /* 0x000000080500780c */ /* 0x000fc60004701270 */
[----:B------:R-:W-:-:S05]  /*00a0*/  FMUL R0, R0, 0.42857143282890319824 ;  /* 0x3edb6db700007820 */ /* 0x000fca0000400000 */
[----:B------:R-:W-:-:S04]  /*00b0*/  FMNMX R0, RZ, R0, !PT ;  /* 0x00000000ff007209 */ /* 0x000fc80007800000 */
[----:B------:R-:W1:Y:S02]  /*00c0*/  F2I.TRUNC.NTZ R4, R0 ;  /* 0x0000000000047305 */ /* 0x000e64000020f100 */
[----:B-1----:R-:W-:Y:S01]  /*00d0*/  SHF.R.S32.HI R5, RZ, 0x1f, R4 ;  /* 0x0000001fff057819 */ /* 0x002fe20000011404 */
[----:B------:R-:W-:Y:S06]  /*00e0*/  @!P0 EXIT ;  /* 0x000000000000894d */ /* 0x000fec0003800000 */
[----:B------:R-:W-:Y:S02]  /*00f0*/  ULDC.64 UR4, c[0x0][0x208] ;  /* 0x0000820000047ab9 */ /* 0x000fe40000000a00 */
[----:B------:R-:W-:Y:S01]  /*0100*/  STG.E.64 desc[UR4][R2.64], R4 ;  /* 0x0000000402007986 */ /* 0x000fe2000c101b04 */
[----:B------:R-:W-:Y:S05]  /*0110*/  EXIT ;  /* 0x000000000000794d */ /* 0x000fea0003800000 */
.L_x_0:
[----:B------:R-:W-:-:S00]  /*0120*/  BRA `(.L_x_0) ;  /* 0xfffffffc00fc7947 */ /* 0x000fc0000383ffff */
[----:B------:R-:W-:-:S00]  /*0130*/  NOP ;  /* 0x0000000000007918 */ /* 0x000fc00000000000 */
        /* <DEDUP_REMOVED lines=12> */
.L_x_1:


//--------------------- .nv.constant0.triton_poi_fused__to_copy_11 --------------------------
	.section	.nv.constant0.triton_poi_fused__to_copy_11,"a",@progbits
	.sectionflags	@""
	.align	4
.nv.constant0.triton_poi_fused__to_copy_11:
	.zero		540
